//
// Generated by NVIDIA NVVM Compiler
//
// Compiler Build ID: CL-36424714
// Cuda compilation tools, release 13.0, V13.0.88
// Based on NVVM 20.0.0
//

.version 9.0
.target sm_100
.address_size 64

	// .globl	_Z15transposeKernelPiS_ii

.visible .entry _Z15transposeKernelPiS_ii(
	.param .u64 .ptr .align 1 _Z15transposeKernelPiS_ii_param_0,
	.param .u64 .ptr .align 1 _Z15transposeKernelPiS_ii_param_1,
	.param .u32 _Z15transposeKernelPiS_ii_param_2,
	.param .u32 _Z15transposeKernelPiS_ii_param_3
)
{


	ret;

}


// ===== COMPILED SASS (sm_100) =====

	.target	sm_100

	.elftype	@"ET_EXEC"


//--------------------- .note.nv.tkinfo           --------------------------
	.section	.note.nv.tkinfo,"",@"SHT_NOTE"
	.sectionflags	@"SHF_NOTE_NV_TKINFO"
	.tkinfo
        /*0018*/ 	.word	0x00000002
        /*0030*/ 	.string	""
        /*0030*/ 	.string	"ptxas"
        /*0030*/ 	.string	"Cuda compilation tools, release 13.0, V13.0.88"
        /*0030*/ 	.string	"Build cuda_13.0.r13.0/compiler.36424714_0"
        /*0030*/ 	.string	"-arch sm_100 -m 64 "



//--------------------- .note.nv.cuinfo           --------------------------
	.section	.note.nv.cuinfo,"",@"SHT_NOTE"
	.sectionflags	@"SHF_NOTE_NV_CUINFO"
        /*0018*/ 	.short	0x0002
        /*001a*/ 	.short	0x0064
        /*001c*/ 	.short	0x0082
	.zero		2


//--------------------- .nv.info                  --------------------------
	.section	.nv.info,"",@"SHT_CUDA_INFO"
	.align	4


	//----- nvinfo : EIATTR_REGCOUNT
	.align		4
        /*0000*/ 	.byte	0x04, 0x2f
        /*0002*/ 	.short	(.L_1 - .L_0)
	.align		4
.L_0:
        /*0004*/ 	.word	index@(_Z15transposeKernelPiS_ii)
        /*0008*/ 	.word	0x00000004


	//----- nvinfo : EIATTR_FRAME_SIZE
	.align		4
.L_1:
        /*000c*/ 	.byte	0x04, 0x11
        /*000e*/ 	.short	(.L_3 - .L_2)
	.align		4
.L_2:
        /*0010*/ 	.word	index@(_Z15transposeKernelPiS_ii)
        /*0014*/ 	.word	0x00000000


	//----- nvinfo : EIATTR_MIN_STACK_SIZE
	.align		4
.L_3:
        /*0018*/ 	.byte	0x04, 0x12
        /*001a*/ 	.short	(.L_5 - .L_4)
	.align		4
.L_4:
        /*001c*/ 	.word	index@(_Z15transposeKernelPiS_ii)
        /*0020*/ 	.word	0x00000000
.L_5:


//--------------------- .nv.compat                --------------------------
	.section	.nv.compat,"",@"SHT_CUDA_COMPAT_INFO"
	.align	4
        /*0000*/ 	.byte	0x02, 0x09, 0x00, 0x00, 0x02, 0x02, 0x01, 0x00, 0x02, 0x05, 0x05, 0x00, 0x03, 0x07, 0x01, 0x01
        /*0010*/ 	.byte	0x02, 0x03, 0x00, 0x00, 0x02, 0x06, 0x01, 0x00, 0x04, 0x0b, 0x08, 0x00, 0x09, 0x00, 0x00, 0x00
        /*0020*/ 	.byte	0x00, 0x00, 0x00, 0x00


//--------------------- .nv.info._Z15transposeKernelPiS_ii --------------------------
	.section	.nv.info._Z15transposeKernelPiS_ii,"",@"SHT_CUDA_INFO"
	.sectionflags	@""
	.align	4


	//----- nvinfo : EIATTR_CUDA_API_VERSION
	.align		4
        /*0000*/ 	.byte	0x04, 0x37
        /*0002*/ 	.short	(.L_7 - .L_6)
.L_6:
        /*0004*/ 	.word	0x00000082


	//----- nvinfo : EIATTR_KPARAM_INFO
	.align		4
.L_7:
        /*0008*/ 	.byte	0x04, 0x17
        /*000a*/ 	.short	(.L_9 - .L_8)
.L_8:
        /*000c*/ 	.word	0x00000000
        /*0010*/ 	.short	0x0003
        /*0012*/ 	.short	0x0014
        /*0014*/ 	.byte	0x00, 0xf0, 0x11, 0x00


	//----- nvinfo : EIATTR_KPARAM_INFO
	.align		4
.L_9:
        /*0018*/ 	.byte	0x04, 0x17
        /*001a*/ 	.short	(.L_11 - .L_10)
.L_10:
        /*001c*/ 	.word	0x00000000
        /*0020*/ 	.short	0x0002
        /*0022*/ 	.short	0x0010
        /*0024*/ 	.byte	0x00, 0xf0, 0x11, 0x00


	//----- nvinfo : EIATTR_KPARAM_INFO
	.align		4
.L_11:
        /*0028*/ 	.byte	0x04, 0x17
        /*002a*/ 	.short	(.L_13 - .L_12)
.L_12:
        /*002c*/ 	.word	0x00000000
        /*0030*/ 	.short	0x0001
        /*0032*/ 	.short	0x0008
        /*0034*/ 	.byte	0x00, 0xf5, 0x21, 0x00


	//----- nvinfo : EIATTR_KPARAM_INFO
	.align		4
.L_13:
        /*0038*/ 	.byte	0x04, 0x17
        /*003a*/ 	.short	(.L_15 - .L_14)
.L_14:
        /*003c*/ 	.word	0x00000000
        /*0040*/ 	.short	0x0000
        /*0042*/ 	.short	0x0000
        /*0044*/ 	.byte	0x00, 0xf5, 0x21, 0x00


	//----- nvinfo : EIATTR_SPARSE_MMA_MASK
	.align		4
.L_15:
        /*0048*/ 	.byte	0x03, 0x50
        /*004a*/ 	.short	0x0000


	//----- nvinfo : EIATTR_MAXREG_COUNT
	.align		4
        /*004c*/ 	.byte	0x03, 0x1b
        /*004e*/ 	.short	0x00ff


	//----- nvinfo : EIATTR_MERCURY_ISA_VERSION
	.align		4
        /*0050*/ 	.byte	0x03, 0x5f
        /*0052*/ 	.short	0x0101


	//----- nvinfo : EIATTR_VRC_CTA_INIT_COUNT
	.align		4
        /*0054*/ 	.byte	0x02, 0x4a
	.zero		1
	.zero		1


	//----- nvinfo : EIATTR_EXIT_INSTR_OFFSETS
	.align		4
        /*0058*/ 	.byte	0x04, 0x1c
        /*005a*/ 	.short	(.L_17 - .L_16)


	//   ....[0]....
.L_16:
        /*005c*/ 	.word	0x00000010


	//----- nvinfo : EIATTR_CBANK_PARAM_SIZE
	.align		4
.L_17:
        /*0060*/ 	.byte	0x03, 0x19
        /*0062*/ 	.short	0x0018


	//----- nvinfo : EIATTR_PARAM_CBANK
	.align		4
        /*0064*/ 	.byte	0x04, 0x0a
        /*0066*/ 	.short	(.L_19 - .L_18)
	.align		4
.L_18:
        /*0068*/ 	.word	index@(.nv.constant0._Z15transposeKernelPiS_ii)
        /*006c*/ 	.short	0x0380
        /*006e*/ 	.short	0x0018


	//----- nvinfo : EIATTR_SW_WAR
	.align		4
.L_19:
        /*0070*/ 	.byte	0x04, 0x36
        /*0072*/ 	.short	(.L_21 - .L_20)
.L_20:
        /*0074*/ 	.word	0x00000008
.L_21:


//--------------------- .nv.callgraph             --------------------------
	.section	.nv.callgraph,"",@"SHT_CUDA_CALLGRAPH"
	.align	4
	.sectionentsize	8
	.align		4
        /*0000*/ 	.word	0x00000000
	.align		4
        /*0004*/ 	.word	0xffffffff
	.align		4
        /*0008*/ 	.word	0x00000000
	.align		4
        /*000c*/ 	.word	0xfffffffe
	.align		4
        /*0010*/ 	.word	0x00000000
	.align		4
        /*0014*/ 	.word	0xfffffffd
	.align		4
        /*0018*/ 	.word	0x00000000
	.align		4
        /*001c*/ 	.word	0xfffffffc


//--------------------- .text._Z15transposeKernelPiS_ii --------------------------
	.section	.text._Z15transposeKernelPiS_ii,"ax",@progbits
	.align	128
        .global         _Z15transposeKernelPiS_ii
        .type           _Z15transposeKernelPiS_ii,@function
        .size           _Z15transposeKernelPiS_ii,(.L_x_1 - _Z15transposeKernelPiS_ii)
        .other          _Z15transposeKernelPiS_ii,@"STO_CUDA_ENTRY STV_DEFAULT"
_Z15transposeKernelPiS_ii:
.text._Z15transposeKernelPiS_ii:
[----:B------:R-:W-:Y:S01]  /*0000*/  LDC R1, c[0x0][0x37c] ;  /* 0x0000df00ff017b82 */ /* 0x000fe20000000800 */
[----:B------:R-:W-:Y:S05]  /*0010*/  EXIT ;  /* 0x000000000000794d */ /* 0x000fea0003800000 */
.L_x_0:
[----:B------:R-:W-:-:S00]  /*0020*/  BRA `(.L_x_0) ;  /* 0xfffffffc00fc7947 */ /* 0x000fc0000383ffff */
[----:B------:R-:W-:-:S00]  /*0030*/  NOP ;  /* 0x0000000000007918 */ /* 0x000fc00000000000 */
        /* <DEDUP_REMOVED lines=12> */
.L_x_1:


//--------------------- .nv.shared.reserved.0     --------------------------
	.section	.nv.shared.reserved.0,"aw",@nobits
	.weak		__nv_reservedSMEM_offset_0_alias
	.size		__nv_reservedSMEM_offset_0_alias, 0, 64
	.other		__nv_reservedSMEM_offset_0_alias,@"STO_CUDA_RESERVED_SHARED STV_DEFAULT"
__nv_reservedSMEM_offset_0_alias:
	.zero		0
	.zero		64


//--------------------- .nv.constant0._Z15transposeKernelPiS_ii --------------------------
	.section	.nv.constant0._Z15transposeKernelPiS_ii,"a",@progbits
	.sectionflags	@""
	.align	4
.nv.constant0._Z15transposeKernelPiS_ii:
	.zero		920


//--------------------- SYMBOLS --------------------------

	.type		.nv.reservedSmem.offset0,@object
	.size		.nv.reservedSmem.offset0,0x4
